//
// Generated by NVIDIA NVVM Compiler
//
// Compiler Build ID: CL-36424714
// Cuda compilation tools, release 13.0, V13.0.88
// Based on NVVM 20.0.0
//

.version 9.0
.target sm_100
.address_size 64

	// .globl	_Z4globv

.visible .entry _Z4globv()
{


	ret;

}


// ===== COMPILED SASS (sm_100) =====

	.target	sm_100

	.elftype	@"ET_EXEC"


//--------------------- .note.nv.tkinfo           --------------------------
	.section	.note.nv.tkinfo,"",@"SHT_NOTE"
	.sectionflags	@"SHF_NOTE_NV_TKINFO"
	.tkinfo
        /*0018*/ 	.word	0x00000002
        /*0030*/ 	.string	""
        /*0030*/ 	.string	"ptxas"
        /*0030*/ 	.string	"Cuda compilation tools, release 13.0, V13.0.88"
        /*0030*/ 	.string	"Build cuda_13.0.r13.0/compiler.36424714_0"
        /*0030*/ 	.string	"-arch sm_100 -m 64 "



//--------------------- .note.nv.cuinfo           --------------------------
	.section	.note.nv.cuinfo,"",@"SHT_NOTE"
	.sectionflags	@"SHF_NOTE_NV_CUINFO"
        /*0018*/ 	.short	0x0002
        /*001a*/ 	.short	0x0064
        /*001c*/ 	.short	0x0082
	.zero		2


//--------------------- .nv.info                  --------------------------
	.section	.nv.info,"",@"SHT_CUDA_INFO"
	.align	4


	//----- nvinfo : EIATTR_REGCOUNT
	.align		4
        /*0000*/ 	.byte	0x04, 0x2f
        /*0002*/ 	.short	(.L_1 - .L_0)
	.align		4
.L_0:
        /*0004*/ 	.word	index@(_Z4globv)
        /*0008*/ 	.word	0x00000004


	//----- nvinfo : EIATTR_FRAME_SIZE
	.align		4
.L_1:
        /*000c*/ 	.byte	0x04, 0x11
        /*000e*/ 	.short	(.L_3 - .L_2)
	.align		4
.L_2:
        /*0010*/ 	.word	index@(_Z4globv)
        /*0014*/ 	.word	0x00000000


	//----- nvinfo : EIATTR_MIN_STACK_SIZE
	.align		4
.L_3:
        /*0018*/ 	.byte	0x04, 0x12
        /*001a*/ 	.short	(.L_5 - .L_4)
	.align		4
.L_4:
        /*001c*/ 	.word	index@(_Z4globv)
        /*0020*/ 	.word	0x00000000
.L_5:


//--------------------- .nv.compat                --------------------------
	.section	.nv.compat,"",@"SHT_CUDA_COMPAT_INFO"
	.align	4
        /*0000*/ 	.byte	0x02, 0x09, 0x00, 0x00, 0x02, 0x02, 0x01, 0x00, 0x02, 0x05, 0x05, 0x00, 0x03, 0x07, 0x01, 0x01
        /*0010*/ 	.byte	0x02, 0x03, 0x00, 0x00, 0x02, 0x06, 0x01, 0x00, 0x04, 0x0b, 0x08, 0x00, 0x09, 0x00, 0x00, 0x00
        /*0020*/ 	.byte	0x00, 0x00, 0x00, 0x00


//--------------------- .nv.info._Z4globv         --------------------------
	.section	.nv.info._Z4globv,"",@"SHT_CUDA_INFO"
	.sectionflags	@""
	.align	4


	//----- nvinfo : EIATTR_CUDA_API_VERSION
	.align		4
        /*0000*/ 	.byte	0x04, 0x37
        /*0002*/ 	.short	(.L_7 - .L_6)
.L_6:
        /*0004*/ 	.word	0x00000082


	//----- nvinfo : EIATTR_SPARSE_MMA_MASK
	.align		4
.L_7:
        /*0008*/ 	.byte	0x03, 0x50
        /*000a*/ 	.short	0x0000


	//----- nvinfo : EIATTR_MAXREG_COUNT
	.align		4
        /*000c*/ 	.byte	0x03, 0x1b
        /*000e*/ 	.short	0x00ff


	//----- nvinfo : EIATTR_MERCURY_ISA_VERSION
	.align		4
        /*0010*/ 	.byte	0x03, 0x5f
        /*0012*/ 	.short	0x0101


	//----- nvinfo : EIATTR_VRC_CTA_INIT_COUNT
	.align		4
        /*0014*/ 	.byte	0x02, 0x4a
	.zero		1
	.zero		1


	//----- nvinfo : EIATTR_EXIT_INSTR_OFFSETS
	.align		4
        /*0018*/ 	.byte	0x04, 0x1c
        /*001a*/ 	.short	(.L_9 - .L_8)


	//   ....[0]....
.L_8:
        /*001c*/ 	.word	0x00000010


	//----- nvinfo : EIATTR_SW_WAR
	.align		4
.L_9:
        /*0020*/ 	.byte	0x04, 0x36
        /*0022*/ 	.short	(.L_11 - .L_10)
.L_10:
        /*0024*/ 	.word	0x00000008
.L_11:


//--------------------- .nv.callgraph             --------------------------
	.section	.nv.callgraph,"",@"SHT_CUDA_CALLGRAPH"
	.align	4
	.sectionentsize	8
	.align		4
        /*0000*/ 	.word	0x00000000
	.align		4
        /*0004*/ 	.word	0xffffffff
	.align		4
        /*0008*/ 	.word	0x00000000
	.align		4
        /*000c*/ 	.word	0xfffffffe
	.align		4
        /*0010*/ 	.word	0x00000000
	.align		4
        /*0014*/ 	.word	0xfffffffd
	.align		4
        /*0018*/ 	.word	0x00000000
	.align		4
        /*001c*/ 	.word	0xfffffffc


//--------------------- .text._Z4globv            --------------------------
	.section	.text._Z4globv,"ax",@progbits
	.align	128
        .global         _Z4globv
        .type           _Z4globv,@function
        .size           _Z4globv,(.L_x_1 - _Z4globv)
        .other          _Z4globv,@"STO_CUDA_ENTRY STV_DEFAULT"
_Z4globv:
.text._Z4globv:
[----:B------:R-:W-:Y:S01]  /*0000*/  LDC R1, c[0x0][0x37c] ;  /* 0x0000df00ff017b82 */ /* 0x000fe20000000800 */
[----:B------:R-:W-:Y:S05]  /*0010*/  EXIT ;  /* 0x000000000000794d */ /* 0x000fea0003800000 */
.L_x_0:
[----:B------:R-:W-:-:S00]  /*0020*/  BRA `(.L_x_0) ;  /* 0xfffffffc00fc7947 */ /* 0x000fc0000383ffff */
[----:B------:R-:W-:-:S00]  /*0030*/  NOP ;  /* 0x0000000000007918 */ /* 0x000fc00000000000 */
        /* <DEDUP_REMOVED lines=12> */
.L_x_1:


//--------------------- .nv.shared.reserved.0     --------------------------
	.section	.nv.shared.reserved.0,"aw",@nobits
	.weak		__nv_reservedSMEM_offset_0_alias
	.size		__nv_reservedSMEM_offset_0_alias, 0, 64
	.other		__nv_reservedSMEM_offset_0_alias,@"STO_CUDA_RESERVED_SHARED STV_DEFAULT"
__nv_reservedSMEM_offset_0_alias:
	.zero		0
	.zero		64


//--------------------- .nv.constant0._Z4globv    --------------------------
	.section	.nv.constant0._Z4globv,"a",@progbits
	.sectionflags	@""
	.align	4
.nv.constant0._Z4globv:
	.zero		896


//--------------------- SYMBOLS --------------------------

	.type		.nv.reservedSmem.offset0,@object
	.size		.nv.reservedSmem.offset0,0x4
